//
// Generated by NVIDIA NVVM Compiler
//
// Compiler Build ID: CL-36424714
// Cuda compilation tools, release 13.0, V13.0.88
// Based on NVVM 20.0.0
//

.version 9.0
.target sm_100
.address_size 64

	// .globl	_Z6copy2diiPiS_

.visible .entry _Z6copy2diiPiS_(
	.param .u32 _Z6copy2diiPiS__param_0,
	.param .u32 _Z6copy2diiPiS__param_1,
	.param .u64 .ptr .align 1 _Z6copy2diiPiS__param_2,
	.param .u64 .ptr .align 1 _Z6copy2diiPiS__param_3
)
{
	.reg .b32 	%r<12>;
	.reg .b64 	%rd<8>;

	ld.param.u32 	%r1, [_Z6copy2diiPiS__param_0];
	ld.param.u64 	%rd1, [_Z6copy2diiPiS__param_2];
	ld.param.u64 	%rd2, [_Z6copy2diiPiS__param_3];
	cvta.to.global.u64 	%rd3, %rd2;
	cvta.to.global.u64 	%rd4, %rd1;
	mov.u32 	%r2, %tid.x;
	mov.u32 	%r3, %ctaid.x;
	mov.u32 	%r4, %ntid.x;
	mad.lo.s32 	%r5, %r3, %r4, %r2;
	mov.u32 	%r6, %tid.y;
	mov.u32 	%r7, %ctaid.y;
	mov.u32 	%r8, %ntid.y;
	mad.lo.s32 	%r9, %r7, %r8, %r6;
	mad.lo.s32 	%r10, %r9, %r1, %r5;
	mul.wide.s32 	%rd5, %r10, 4;
	add.s64 	%rd6, %rd4, %rd5;
	ld.global.u32 	%r11, [%rd6];
	add.s64 	%rd7, %rd3, %rd5;
	st.global.u32 	[%rd7], %r11;
	ret;

}


// ===== COMPILED SASS (sm_100) =====

	.target	sm_100

	.elftype	@"ET_EXEC"


//--------------------- .note.nv.tkinfo           --------------------------
	.section	.note.nv.tkinfo,"",@"SHT_NOTE"
	.sectionflags	@"SHF_NOTE_NV_TKINFO"
	.tkinfo
        /*0018*/ 	.word	0x00000002
        /*0030*/ 	.string	""
        /*0030*/ 	.string	"ptxas"
        /*0030*/ 	.string	"Cuda compilation tools, release 13.0, V13.0.88"
        /*0030*/ 	.string	"Build cuda_13.0.r13.0/compiler.36424714_0"
        /*0030*/ 	.string	"-arch sm_100 -m 64 "



//--------------------- .note.nv.cuinfo           --------------------------
	.section	.note.nv.cuinfo,"",@"SHT_NOTE"
	.sectionflags	@"SHF_NOTE_NV_CUINFO"
        /*0018*/ 	.short	0x0002
        /*001a*/ 	.short	0x0064
        /*001c*/ 	.short	0x0082
	.zero		2


//--------------------- .nv.info                  --------------------------
	.section	.nv.info,"",@"SHT_CUDA_INFO"
	.align	4


	//----- nvinfo : EIATTR_REGCOUNT
	.align		4
        /*0000*/ 	.byte	0x04, 0x2f
        /*0002*/ 	.short	(.L_1 - .L_0)
	.align		4
.L_0:
        /*0004*/ 	.word	index@(_Z6copy2diiPiS_)
        /*0008*/ 	.word	0x0000000a


	//----- nvinfo : EIATTR_FRAME_SIZE
	.align		4
.L_1:
        /*000c*/ 	.byte	0x04, 0x11
        /*000e*/ 	.short	(.L_3 - .L_2)
	.align		4
.L_2:
        /*0010*/ 	.word	index@(_Z6copy2diiPiS_)
        /*0014*/ 	.word	0x00000000


	//----- nvinfo : EIATTR_MIN_STACK_SIZE
	.align		4
.L_3:
        /*0018*/ 	.byte	0x04, 0x12
        /*001a*/ 	.short	(.L_5 - .L_4)
	.align		4
.L_4:
        /*001c*/ 	.word	index@(_Z6copy2diiPiS_)
        /*0020*/ 	.word	0x00000000
.L_5:


//--------------------- .nv.compat                --------------------------
	.section	.nv.compat,"",@"SHT_CUDA_COMPAT_INFO"
	.align	4
        /*0000*/ 	.byte	0x02, 0x09, 0x00, 0x00, 0x02, 0x02, 0x01, 0x00, 0x02, 0x05, 0x05, 0x00, 0x03, 0x07, 0x01, 0x01
        /*0010*/ 	.byte	0x02, 0x03, 0x00, 0x00, 0x02, 0x06, 0x01, 0x00, 0x04, 0x0b, 0x08, 0x00, 0x09, 0x00, 0x00, 0x00
        /*0020*/ 	.byte	0x00, 0x00, 0x00, 0x00


//--------------------- .nv.info._Z6copy2diiPiS_  --------------------------
	.section	.nv.info._Z6copy2diiPiS_,"",@"SHT_CUDA_INFO"
	.sectionflags	@""
	.align	4


	//----- nvinfo : EIATTR_CUDA_API_VERSION
	.align		4
        /*0000*/ 	.byte	0x04, 0x37
        /*0002*/ 	.short	(.L_7 - .L_6)
.L_6:
        /*0004*/ 	.word	0x00000082


	//----- nvinfo : EIATTR_KPARAM_INFO
	.align		4
.L_7:
        /*0008*/ 	.byte	0x04, 0x17
        /*000a*/ 	.short	(.L_9 - .L_8)
.L_8:
        /*000c*/ 	.word	0x00000000
        /*0010*/ 	.short	0x0003
        /*0012*/ 	.short	0x0010
        /*0014*/ 	.byte	0x00, 0xf5, 0x21, 0x00


	//----- nvinfo : EIATTR_KPARAM_INFO
	.align		4
.L_9:
        /*0018*/ 	.byte	0x04, 0x17
        /*001a*/ 	.short	(.L_11 - .L_10)
.L_10:
        /*001c*/ 	.word	0x00000000
        /*0020*/ 	.short	0x0002
        /*0022*/ 	.short	0x0008
        /*0024*/ 	.byte	0x00, 0xf5, 0x21, 0x00


	//----- nvinfo : EIATTR_KPARAM_INFO
	.align		4
.L_11:
        /*0028*/ 	.byte	0x04, 0x17
        /*002a*/ 	.short	(.L_13 - .L_12)
.L_12:
        /*002c*/ 	.word	0x00000000
        /*0030*/ 	.short	0x0001
        /*0032*/ 	.short	0x0004
        /*0034*/ 	.byte	0x00, 0xf0, 0x11, 0x00


	//----- nvinfo : EIATTR_KPARAM_INFO
	.align		4
.L_13:
        /*0038*/ 	.byte	0x04, 0x17
        /*003a*/ 	.short	(.L_15 - .L_14)
.L_14:
        /*003c*/ 	.word	0x00000000
        /*0040*/ 	.short	0x0000
        /*0042*/ 	.short	0x0000
        /*0044*/ 	.byte	0x00, 0xf0, 0x11, 0x00


	//----- nvinfo : EIATTR_SPARSE_MMA_MASK
	.align		4
.L_15:
        /*0048*/ 	.byte	0x03, 0x50
        /*004a*/ 	.short	0x0000


	//----- nvinfo : EIATTR_MAXREG_COUNT
	.align		4
        /*004c*/ 	.byte	0x03, 0x1b
        /*004e*/ 	.short	0x00ff


	//----- nvinfo : EIATTR_MERCURY_ISA_VERSION
	.align		4
        /*0050*/ 	.byte	0x03, 0x5f
        /*0052*/ 	.short	0x0101


	//----- nvinfo : EIATTR_VRC_CTA_INIT_COUNT
	.align		4
        /*0054*/ 	.byte	0x02, 0x4a
	.zero		1
	.zero		1


	//----- nvinfo : EIATTR_EXIT_INSTR_OFFSETS
	.align		4
        /*0058*/ 	.byte	0x04, 0x1c
        /*005a*/ 	.short	(.L_17 - .L_16)


	//   ....[0]....
.L_16:
        /*005c*/ 	.word	0x00000120


	//----- nvinfo : EIATTR_CBANK_PARAM_SIZE
	.align		4
.L_17:
        /*0060*/ 	.byte	0x03, 0x19
        /*0062*/ 	.short	0x0018


	//----- nvinfo : EIATTR_PARAM_CBANK
	.align		4
        /*0064*/ 	.byte	0x04, 0x0a
        /*0066*/ 	.short	(.L_19 - .L_18)
	.align		4
.L_18:
        /*0068*/ 	.word	index@(.nv.constant0._Z6copy2diiPiS_)
        /*006c*/ 	.short	0x0380
        /*006e*/ 	.short	0x0018


	//----- nvinfo : EIATTR_SW_WAR
	.align		4
.L_19:
        /*0070*/ 	.byte	0x04, 0x36
        /*0072*/ 	.short	(.L_21 - .L_20)
.L_20:
        /*0074*/ 	.word	0x00000008
.L_21:


//--------------------- .nv.callgraph             --------------------------
	.section	.nv.callgraph,"",@"SHT_CUDA_CALLGRAPH"
	.align	4
	.sectionentsize	8
	.align		4
        /*0000*/ 	.word	0x00000000
	.align		4
        /*0004*/ 	.word	0xffffffff
	.align		4
        /*0008*/ 	.word	0x00000000
	.align		4
        /*000c*/ 	.word	0xfffffffe
	.align		4
        /*0010*/ 	.word	0x00000000
	.align		4
        /*0014*/ 	.word	0xfffffffd
	.align		4
        /*0018*/ 	.word	0x00000000
	.align		4
        /*001c*/ 	.word	0xfffffffc


//--------------------- .text._Z6copy2diiPiS_     --------------------------
	.section	.text._Z6copy2diiPiS_,"ax",@progbits
	.align	128
        .global         _Z6copy2diiPiS_
        .type           _Z6copy2diiPiS_,@function
        .size           _Z6copy2diiPiS_,(.L_x_1 - _Z6copy2diiPiS_)
        .other          _Z6copy2diiPiS_,@"STO_CUDA_ENTRY STV_DEFAULT"
_Z6copy2diiPiS_:
.text._Z6copy2diiPiS_:
[----:B------:R-:W-:Y:S01]  /*0000*/  LDC R1, c[0x0][0x37c] ;  /* 0x0000df00ff017b82 */ /* 0x000fe20000000800 */
[----:B------:R-:W0:Y:S07]  /*0010*/  S2R R0, SR_TID.X ;  /* 0x0000000000007919 */ /* 0x000e2e0000002100 */
[----:B------:R-:W0:Y:S01]  /*0020*/  S2UR UR6, SR_CTAID.X ;  /* 0x00000000000679c3 */ /* 0x000e220000002500 */
[----:B------:R-:W1:Y:S01]  /*0030*/  LDCU UR8, c[0x0][0x380] ;  /* 0x00007000ff0877ac */ /* 0x000e620008000800 */
[----:B------:R-:W2:Y:S01]  /*0040*/  S2R R4, SR_TID.Y ;  /* 0x0000000000047919 */ /* 0x000ea20000002200 */
[----:B------:R-:W3:Y:S05]  /*0050*/  LDCU.64 UR4, c[0x0][0x358] ;  /* 0x00006b00ff0477ac */ /* 0x000eea0008000a00 */
[----:B------:R-:W0:Y:S08]  /*0060*/  LDC R5, c[0x0][0x360] ;  /* 0x0000d800ff057b82 */ /* 0x000e300000000800 */
[----:B------:R-:W2:Y:S08]  /*0070*/  S2UR UR7, SR_CTAID.Y ;  /* 0x00000000000779c3 */ /* 0x000eb00000002600 */
[----:B------:R-:W2:Y:S08]  /*0080*/  LDC R7, c[0x0][0x364] ;  /* 0x0000d900ff077b82 */ /* 0x000eb00000000800 */
[----:B------:R-:W4:Y:S01]  /*0090*/  LDC.64 R2, c[0x0][0x388] ;  /* 0x0000e200ff027b82 */ /* 0x000f220000000a00 */
[----:B0-----:R-:W-:-:S02]  /*00a0*/  IMAD R0, R5, UR6, R0 ;  /* 0x0000000605007c24 */ /* 0x001fc4000f8e0200 */
[----:B--2---:R-:W-:-:S04]  /*00b0*/  IMAD R5, R7, UR7, R4 ;  /* 0x0000000707057c24 */ /* 0x004fc8000f8e0204 */
[----:B-1----:R-:W-:Y:S02]  /*00c0*/  IMAD R7, R5, UR8, R0 ;  /* 0x0000000805077c24 */ /* 0x002fe4000f8e0200 */
[----:B------:R-:W0:Y:S02]  /*00d0*/  LDC.64 R4, c[0x0][0x390] ;  /* 0x0000e400ff047b82 */ /* 0x000e240000000a00 */
[----:B----4-:R-:W-:-:S06]  /*00e0*/  IMAD.WIDE R2, R7, 0x4, R2 ;  /* 0x0000000407027825 */ /* 0x010fcc00078e0202 */
[----:B---3--:R-:W2:Y:S01]  /*00f0*/  LDG.E R3, desc[UR4][R2.64] ;  /* 0x0000000402037981 */ /* 0x008ea2000c1e1900 */
[----:B0-----:R-:W-:-:S05]  /*0100*/  IMAD.WIDE R4, R7, 0x4, R4 ;  /* 0x0000000407047825 */ /* 0x001fca00078e0204 */
[----:B--2---:R-:W-:Y:S01]  /*0110*/  STG.E desc[UR4][R4.64], R3 ;  /* 0x0000000304007986 */ /* 0x004fe2000c101904 */
[----:B------:R-:W-:Y:S05]  /*0120*/  EXIT ;  /* 0x000000000000794d */ /* 0x000fea0003800000 */
.L_x_0:
[----:B------:R-:W-:-:S00]  /*0130*/  BRA `(.L_x_0) ;  /* 0xfffffffc00fc7947 */ /* 0x000fc0000383ffff */
[----:B------:R-:W-:-:S00]  /*0140*/  NOP ;  /* 0x0000000000007918 */ /* 0x000fc00000000000 */
        /* <DEDUP_REMOVED lines=11> */
.L_x_1:


//--------------------- .nv.shared.reserved.0     --------------------------
	.section	.nv.shared.reserved.0,"aw",@nobits
	.weak		__nv_reservedSMEM_offset_0_alias
	.size		__nv_reservedSMEM_offset_0_alias, 0, 64
	.other		__nv_reservedSMEM_offset_0_alias,@"STO_CUDA_RESERVED_SHARED STV_DEFAULT"
__nv_reservedSMEM_offset_0_alias:
	.zero		0
	.zero		64


//--------------------- .nv.constant0._Z6copy2diiPiS_ --------------------------
	.section	.nv.constant0._Z6copy2diiPiS_,"a",@progbits
	.sectionflags	@""
	.align	4
.nv.constant0._Z6copy2diiPiS_:
	.zero		920


//--------------------- SYMBOLS --------------------------

	.type		.nv.reservedSmem.offset0,@object
	.size		.nv.reservedSmem.offset0,0x4
